//
// Generated by NVIDIA NVVM Compiler
//
// Compiler Build ID: CL-36424714
// Cuda compilation tools, release 13.0, V13.0.88
// Based on NVVM 20.0.0
//

.version 9.0
.target sm_100
.address_size 64

	// .globl	_Z15actualizadorGPUPfiff

.visible .entry _Z15actualizadorGPUPfiff(
	.param .u64 .ptr .align 1 _Z15actualizadorGPUPfiff_param_0,
	.param .u32 _Z15actualizadorGPUPfiff_param_1,
	.param .f32 _Z15actualizadorGPUPfiff_param_2,
	.param .f32 _Z15actualizadorGPUPfiff_param_3
)
{
	.reg .pred 	%p<2>;
	.reg .b32 	%r<6>;
	.reg .b32 	%f<11>;
	.reg .b64 	%rd<5>;

	ld.param.u64 	%rd1, [_Z15actualizadorGPUPfiff_param_0];
	ld.param.u32 	%r2, [_Z15actualizadorGPUPfiff_param_1];
	ld.param.f32 	%f1, [_Z15actualizadorGPUPfiff_param_2];
	ld.param.f32 	%f2, [_Z15actualizadorGPUPfiff_param_3];
	mov.u32 	%r3, %tid.x;
	mov.u32 	%r4, %ctaid.x;
	mov.u32 	%r5, %ntid.x;
	mad.lo.s32 	%r1, %r4, %r5, %r3;
	setp.ge.s32 	%p1, %r1, %r2;
	@%p1 bra 	$L__BB0_2;
	cvta.to.global.u64 	%rd2, %rd1;
	mul.wide.s32 	%rd3, %r1, 4;
	add.s64 	%rd4, %rd2, %rd3;
	ld.global.f32 	%f3, [%rd4];
	sub.f32 	%f4, %f2, %f1;
	mul.f32 	%f5, %f4, 0f40800000;
	sub.f32 	%f6, %f5, %f3;
	add.f32 	%f7, %f6, 0f40400000;
	cvt.rn.f32.s32 	%f8, %r1;
	add.f32 	%f9, %f7, %f8;
	fma.rn.f32 	%f10, %f1, %f9, %f3;
	st.global.f32 	[%rd4], %f10;
$L__BB0_2:
	ret;

}


// ===== COMPILED SASS (sm_100) =====

	.target	sm_100

	.elftype	@"ET_EXEC"


//--------------------- .note.nv.tkinfo           --------------------------
	.section	.note.nv.tkinfo,"",@"SHT_NOTE"
	.sectionflags	@"SHF_NOTE_NV_TKINFO"
	.tkinfo
        /*0018*/ 	.word	0x00000002
        /*0030*/ 	.string	""
        /*0030*/ 	.string	"ptxas"
        /*0030*/ 	.string	"Cuda compilation tools, release 13.0, V13.0.88"
        /*0030*/ 	.string	"Build cuda_13.0.r13.0/compiler.36424714_0"
        /*0030*/ 	.string	"-arch sm_100 -m 64 "



//--------------------- .note.nv.cuinfo           --------------------------
	.section	.note.nv.cuinfo,"",@"SHT_NOTE"
	.sectionflags	@"SHF_NOTE_NV_CUINFO"
        /*0018*/ 	.short	0x0002
        /*001a*/ 	.short	0x0064
        /*001c*/ 	.short	0x0082
	.zero		2


//--------------------- .nv.info                  --------------------------
	.section	.nv.info,"",@"SHT_CUDA_INFO"
	.align	4


	//----- nvinfo : EIATTR_REGCOUNT
	.align		4
        /*0000*/ 	.byte	0x04, 0x2f
        /*0002*/ 	.short	(.L_1 - .L_0)
	.align		4
.L_0:
        /*0004*/ 	.word	index@(_Z15actualizadorGPUPfiff)
        /*0008*/ 	.word	0x0000000a


	//----- nvinfo : EIATTR_FRAME_SIZE
	.align		4
.L_1:
        /*000c*/ 	.byte	0x04, 0x11
        /*000e*/ 	.short	(.L_3 - .L_2)
	.align		4
.L_2:
        /*0010*/ 	.word	index@(_Z15actualizadorGPUPfiff)
        /*0014*/ 	.word	0x00000000


	//----- nvinfo : EIATTR_MIN_STACK_SIZE
	.align		4
.L_3:
        /*0018*/ 	.byte	0x04, 0x12
        /*001a*/ 	.short	(.L_5 - .L_4)
	.align		4
.L_4:
        /*001c*/ 	.word	index@(_Z15actualizadorGPUPfiff)
        /*0020*/ 	.word	0x00000000
.L_5:


//--------------------- .nv.compat                --------------------------
	.section	.nv.compat,"",@"SHT_CUDA_COMPAT_INFO"
	.align	4
        /*0000*/ 	.byte	0x02, 0x09, 0x00, 0x00, 0x02, 0x02, 0x01, 0x00, 0x02, 0x05, 0x05, 0x00, 0x03, 0x07, 0x01, 0x01
        /*0010*/ 	.byte	0x02, 0x03, 0x00, 0x00, 0x02, 0x06, 0x01, 0x00, 0x04, 0x0b, 0x08, 0x00, 0x09, 0x00, 0x00, 0x00
        /*0020*/ 	.byte	0x00, 0x00, 0x00, 0x00


//--------------------- .nv.info._Z15actualizadorGPUPfiff --------------------------
	.section	.nv.info._Z15actualizadorGPUPfiff,"",@"SHT_CUDA_INFO"
	.sectionflags	@""
	.align	4


	//----- nvinfo : EIATTR_CUDA_API_VERSION
	.align		4
        /*0000*/ 	.byte	0x04, 0x37
        /*0002*/ 	.short	(.L_7 - .L_6)
.L_6:
        /*0004*/ 	.word	0x00000082


	//----- nvinfo : EIATTR_KPARAM_INFO
	.align		4
.L_7:
        /*0008*/ 	.byte	0x04, 0x17
        /*000a*/ 	.short	(.L_9 - .L_8)
.L_8:
        /*000c*/ 	.word	0x00000000
        /*0010*/ 	.short	0x0003
        /*0012*/ 	.short	0x0010
        /*0014*/ 	.byte	0x00, 0xf0, 0x11, 0x00


	//----- nvinfo : EIATTR_KPARAM_INFO
	.align		4
.L_9:
        /*0018*/ 	.byte	0x04, 0x17
        /*001a*/ 	.short	(.L_11 - .L_10)
.L_10:
        /*001c*/ 	.word	0x00000000
        /*0020*/ 	.short	0x0002
        /*0022*/ 	.short	0x000c
        /*0024*/ 	.byte	0x00, 0xf0, 0x11, 0x00


	//----- nvinfo : EIATTR_KPARAM_INFO
	.align		4
.L_11:
        /*0028*/ 	.byte	0x04, 0x17
        /*002a*/ 	.short	(.L_13 - .L_12)
.L_12:
        /*002c*/ 	.word	0x00000000
        /*0030*/ 	.short	0x0001
        /*0032*/ 	.short	0x0008
        /*0034*/ 	.byte	0x00, 0xf0, 0x11, 0x00


	//----- nvinfo : EIATTR_KPARAM_INFO
	.align		4
.L_13:
        /*0038*/ 	.byte	0x04, 0x17
        /*003a*/ 	.short	(.L_15 - .L_14)
.L_14:
        /*003c*/ 	.word	0x00000000
        /*0040*/ 	.short	0x0000
        /*0042*/ 	.short	0x0000
        /*0044*/ 	.byte	0x00, 0xf5, 0x21, 0x00


	//----- nvinfo : EIATTR_SPARSE_MMA_MASK
	.align		4
.L_15:
        /*0048*/ 	.byte	0x03, 0x50
        /*004a*/ 	.short	0x0000


	//----- nvinfo : EIATTR_MAXREG_COUNT
	.align		4
        /*004c*/ 	.byte	0x03, 0x1b
        /*004e*/ 	.short	0x00ff


	//----- nvinfo : EIATTR_MERCURY_ISA_VERSION
	.align		4
        /*0050*/ 	.byte	0x03, 0x5f
        /*0052*/ 	.short	0x0101


	//----- nvinfo : EIATTR_VRC_CTA_INIT_COUNT
	.align		4
        /*0054*/ 	.byte	0x02, 0x4a
	.zero		1
	.zero		1


	//----- nvinfo : EIATTR_EXIT_INSTR_OFFSETS
	.align		4
        /*0058*/ 	.byte	0x04, 0x1c
        /*005a*/ 	.short	(.L_17 - .L_16)


	//   ....[0]....
.L_16:
        /*005c*/ 	.word	0x00000070


	//   ....[1]....
        /*0060*/ 	.word	0x00000150


	//----- nvinfo : EIATTR_CBANK_PARAM_SIZE
	.align		4
.L_17:
        /*0064*/ 	.byte	0x03, 0x19
        /*0066*/ 	.short	0x0014


	//----- nvinfo : EIATTR_PARAM_CBANK
	.align		4
        /*0068*/ 	.byte	0x04, 0x0a
        /*006a*/ 	.short	(.L_19 - .L_18)
	.align		4
.L_18:
        /*006c*/ 	.word	index@(.nv.constant0._Z15actualizadorGPUPfiff)
        /*0070*/ 	.short	0x0380
        /*0072*/ 	.short	0x0014


	//----- nvinfo : EIATTR_SW_WAR
	.align		4
.L_19:
        /*0074*/ 	.byte	0x04, 0x36
        /*0076*/ 	.short	(.L_21 - .L_20)
.L_20:
        /*0078*/ 	.word	0x00000008
.L_21:


//--------------------- .nv.callgraph             --------------------------
	.section	.nv.callgraph,"",@"SHT_CUDA_CALLGRAPH"
	.align	4
	.sectionentsize	8
	.align		4
        /*0000*/ 	.word	0x00000000
	.align		4
        /*0004*/ 	.word	0xffffffff
	.align		4
        /*0008*/ 	.word	0x00000000
	.align		4
        /*000c*/ 	.word	0xfffffffe
	.align		4
        /*0010*/ 	.word	0x00000000
	.align		4
        /*0014*/ 	.word	0xfffffffd
	.align		4
        /*0018*/ 	.word	0x00000000
	.align		4
        /*001c*/ 	.word	0xfffffffc


//--------------------- .text._Z15actualizadorGPUPfiff --------------------------
	.section	.text._Z15actualizadorGPUPfiff,"ax",@progbits
	.align	128
        .global         _Z15actualizadorGPUPfiff
        .type           _Z15actualizadorGPUPfiff,@function
        .size           _Z15actualizadorGPUPfiff,(.L_x_1 - _Z15actualizadorGPUPfiff)
        .other          _Z15actualizadorGPUPfiff,@"STO_CUDA_ENTRY STV_DEFAULT"
_Z15actualizadorGPUPfiff:
.text._Z15actualizadorGPUPfiff:
[----:B------:R-:W-:Y:S01]  /*0000*/  LDC R1, c[0x0][0x37c] ;  /* 0x0000df00ff017b82 */ /* 0x000fe20000000800 */
[----:B------:R-:W0:Y:S07]  /*0010*/  S2R R5, SR_TID.X ;  /* 0x0000000000057919 */ /* 0x000e2e0000002100 */
[----:B------:R-:W0:Y:S01]  /*0020*/  S2UR UR4, SR_CTAID.X ;  /* 0x00000000000479c3 */ /* 0x000e220000002500 */
[----:B------:R-:W1:Y:S07]  /*0030*/  LDCU UR5, c[0x0][0x388] ;  /* 0x00007100ff0577ac */ /* 0x000e6e0008000800 */
[----:B------:R-:W0:Y:S02]  /*0040*/  LDC R0, c[0x0][0x360] ;  /* 0x0000d800ff007b82 */ /* 0x000e240000000800 */
[----:B0-----:R-:W-:-:S05]  /*0050*/  IMAD R5, R0, UR4, R5 ;  /* 0x0000000400057c24 */ /* 0x001fca000f8e0205 */
[----:B-1----:R-:W-:-:S13]  /*0060*/  ISETP.GE.AND P0, PT, R5, UR5, PT ;  /* 0x0000000505007c0c */ /* 0x002fda000bf06270 */
[----:B------:R-:W-:Y:S05]  /*0070*/  @P0 EXIT ;  /* 0x000000000000094d */ /* 0x000fea0003800000 */
[----:B------:R-:W0:Y:S01]  /*0080*/  LDC.64 R2, c[0x0][0x380] ;  /* 0x0000e000ff027b82 */ /* 0x000e220000000a00 */
[----:B------:R-:W1:Y:S01]  /*0090*/  LDCU.64 UR4, c[0x0][0x358] ;  /* 0x00006b00ff0477ac */ /* 0x000e620008000a00 */
[----:B------:R-:W2:Y:S06]  /*00a0*/  LDCU UR6, c[0x0][0x390] ;  /* 0x00007200ff0677ac */ /* 0x000eac0008000800 */
[----:B------:R-:W2:Y:S01]  /*00b0*/  LDC R6, c[0x0][0x38c] ;  /* 0x0000e300ff067b82 */ /* 0x000ea20000000800 */
[----:B0-----:R-:W-:-:S05]  /*00c0*/  IMAD.WIDE R2, R5, 0x4, R2 ;  /* 0x0000000405027825 */ /* 0x001fca00078e0202 */
[----:B-1----:R-:W3:Y:S01]  /*00d0*/  LDG.E R0, desc[UR4][R2.64] ;  /* 0x0000000402007981 */ /* 0x002ee2000c1e1900 */
[----:B------:R-:W-:Y:S01]  /*00e0*/  I2FP.F32.S32 R4, R5 ;  /* 0x0000000500047245 */ /* 0x000fe20000201400 */
[----:B--2---:R-:W-:-:S04]  /*00f0*/  FADD R7, -R6, UR6 ;  /* 0x0000000606077e21 */ /* 0x004fc80008000100 */
[----:B---3--:R-:W-:-:S04]  /*0100*/  FFMA R7, R7, 4, -R0 ;  /* 0x4080000007077823 */ /* 0x008fc80000000800 */
[----:B------:R-:W-:-:S04]  /*0110*/  FADD R7, R7, 3 ;  /* 0x4040000007077421 */ /* 0x000fc80000000000 */
[----:B------:R-:W-:-:S04]  /*0120*/  FADD R7, R7, R4 ;  /* 0x0000000407077221 */ /* 0x000fc80000000000 */
[----:B------:R-:W-:-:S05]  /*0130*/  FFMA R7, R7, R6, R0 ;  /* 0x0000000607077223 */ /* 0x000fca0000000000 */
[----:B------:R-:W-:Y:S01]  /*0140*/  STG.E desc[UR4][R2.64], R7 ;  /* 0x0000000702007986 */ /* 0x000fe2000c101904 */
[----:B------:R-:W-:Y:S05]  /*0150*/  EXIT ;  /* 0x000000000000794d */ /* 0x000fea0003800000 */
.L_x_0:
[----:B------:R-:W-:-:S00]  /*0160*/  BRA `(.L_x_0) ;  /* 0xfffffffc00fc7947 */ /* 0x000fc0000383ffff */
[----:B------:R-:W-:-:S00]  /*0170*/  NOP ;  /* 0x0000000000007918 */ /* 0x000fc00000000000 */
        /* <DEDUP_REMOVED lines=8> */
.L_x_1:


//--------------------- .nv.shared.reserved.0     --------------------------
	.section	.nv.shared.reserved.0,"aw",@nobits
	.weak		__nv_reservedSMEM_offset_0_alias
	.size		__nv_reservedSMEM_offset_0_alias, 0, 64
	.other		__nv_reservedSMEM_offset_0_alias,@"STO_CUDA_RESERVED_SHARED STV_DEFAULT"
__nv_reservedSMEM_offset_0_alias:
	.zero		0
	.zero		64


//--------------------- .nv.constant0._Z15actualizadorGPUPfiff --------------------------
	.section	.nv.constant0._Z15actualizadorGPUPfiff,"a",@progbits
	.sectionflags	@""
	.align	4
.nv.constant0._Z15actualizadorGPUPfiff:
	.zero		916


//--------------------- SYMBOLS --------------------------

	.type		.nv.reservedSmem.offset0,@object
	.size		.nv.reservedSmem.offset0,0x4
